//
// Generated by NVIDIA NVVM Compiler
//
// Compiler Build ID: CL-36424714
// Cuda compilation tools, release 13.0, V13.0.88
// Based on NVVM 20.0.0
//

.version 9.0
.target sm_100
.address_size 64

	// .globl	_Z10rbf_kernelPfS_iifS_

.visible .entry _Z10rbf_kernelPfS_iifS_(
	.param .u64 .ptr .align 1 _Z10rbf_kernelPfS_iifS__param_0,
	.param .u64 .ptr .align 1 _Z10rbf_kernelPfS_iifS__param_1,
	.param .u32 _Z10rbf_kernelPfS_iifS__param_2,
	.param .u32 _Z10rbf_kernelPfS_iifS__param_3,
	.param .f32 _Z10rbf_kernelPfS_iifS__param_4,
	.param .u64 .ptr .align 1 _Z10rbf_kernelPfS_iifS__param_5
)
{
	.reg .pred 	%p<9>;
	.reg .b32 	%r<37>;
	.reg .b32 	%f<185>;
	.reg .b64 	%rd<19>;

	ld.param.u64 	%rd6, [_Z10rbf_kernelPfS_iifS__param_0];
	ld.param.u64 	%rd8, [_Z10rbf_kernelPfS_iifS__param_1];
	ld.param.u32 	%r11, [_Z10rbf_kernelPfS_iifS__param_2];
	ld.param.u32 	%r10, [_Z10rbf_kernelPfS_iifS__param_3];
	ld.param.f32 	%f14, [_Z10rbf_kernelPfS_iifS__param_4];
	ld.param.u64 	%rd7, [_Z10rbf_kernelPfS_iifS__param_5];
	cvta.to.global.u64 	%rd1, %rd8;
	mov.u32 	%r12, %ctaid.x;
	mov.u32 	%r13, %ntid.x;
	mov.u32 	%r14, %tid.x;
	mad.lo.s32 	%r1, %r12, %r13, %r14;
	setp.ge.s32 	%p1, %r1, %r11;
	@%p1 bra 	$L__BB0_11;
	setp.lt.s32 	%p2, %r10, 1;
	mov.f32 	%f184, 0f00000000;
	@%p2 bra 	$L__BB0_10;
	mul.lo.s32 	%r16, %r1, 3;
	add.f32 	%f18, %f14, %f14;
	mul.f32 	%f1, %f14, %f18;
	cvta.to.global.u64 	%rd9, %rd6;
	mul.wide.s32 	%rd10, %r16, 4;
	add.s64 	%rd2, %rd9, %rd10;
	and.b32  	%r2, %r10, 3;
	setp.lt.u32 	%p3, %r10, 4;
	mov.f32 	%f184, 0f00000000;
	mov.b32 	%r36, 0;
	@%p3 bra 	$L__BB0_5;
	and.b32  	%r36, %r10, 2147483644;
	ld.global.f32 	%f2, [%rd2];
	ld.global.f32 	%f3, [%rd2+4];
	ld.global.f32 	%f4, [%rd2+8];
	neg.s32 	%r34, %r36;
	add.s64 	%rd18, %rd1, 24;
	mov.f32 	%f184, 0f00000000;
$L__BB0_4:
	.pragma "nounroll";
	ld.global.f32 	%f20, [%rd18+-24];
	sub.f32 	%f21, %f2, %f20;
	fma.rn.f32 	%f22, %f21, %f21, 0f00000000;
	ld.global.f32 	%f23, [%rd18+-20];
	sub.f32 	%f24, %f3, %f23;
	fma.rn.f32 	%f25, %f24, %f24, %f22;
	ld.global.f32 	%f26, [%rd18+-16];
	sub.f32 	%f27, %f4, %f26;
	fma.rn.f32 	%f28, %f27, %f27, %f25;
	neg.f32 	%f29, %f28;
	div.rn.f32 	%f30, %f29, %f1;
	fma.rn.f32 	%f31, %f30, 0f3BBB989D, 0f3F000000;
	cvt.sat.f32.f32 	%f32, %f31;
	mov.f32 	%f33, 0f4B400001;
	mov.f32 	%f34, 0f437C0000;
	fma.rm.f32 	%f35, %f32, %f34, %f33;
	add.f32 	%f36, %f35, 0fCB40007F;
	neg.f32 	%f37, %f36;
	fma.rn.f32 	%f38, %f30, 0f3FB8AA3B, %f37;
	fma.rn.f32 	%f39, %f30, 0f32A57060, %f38;
	mov.b32 	%r17, %f35;
	shl.b32 	%r18, %r17, 23;
	mov.b32 	%f40, %r18;
	ex2.approx.ftz.f32 	%f41, %f39;
	fma.rn.f32 	%f42, %f41, %f40, %f184;
	ld.global.f32 	%f43, [%rd18+-12];
	sub.f32 	%f44, %f2, %f43;
	fma.rn.f32 	%f45, %f44, %f44, 0f00000000;
	ld.global.f32 	%f46, [%rd18+-8];
	sub.f32 	%f47, %f3, %f46;
	fma.rn.f32 	%f48, %f47, %f47, %f45;
	ld.global.f32 	%f49, [%rd18+-4];
	sub.f32 	%f50, %f4, %f49;
	fma.rn.f32 	%f51, %f50, %f50, %f48;
	neg.f32 	%f52, %f51;
	div.rn.f32 	%f53, %f52, %f1;
	fma.rn.f32 	%f54, %f53, 0f3BBB989D, 0f3F000000;
	cvt.sat.f32.f32 	%f55, %f54;
	fma.rm.f32 	%f56, %f55, %f34, %f33;
	add.f32 	%f57, %f56, 0fCB40007F;
	neg.f32 	%f58, %f57;
	fma.rn.f32 	%f59, %f53, 0f3FB8AA3B, %f58;
	fma.rn.f32 	%f60, %f53, 0f32A57060, %f59;
	mov.b32 	%r19, %f56;
	shl.b32 	%r20, %r19, 23;
	mov.b32 	%f61, %r20;
	ex2.approx.ftz.f32 	%f62, %f60;
	fma.rn.f32 	%f63, %f62, %f61, %f42;
	ld.global.f32 	%f64, [%rd18];
	sub.f32 	%f65, %f2, %f64;
	fma.rn.f32 	%f66, %f65, %f65, 0f00000000;
	ld.global.f32 	%f67, [%rd18+4];
	sub.f32 	%f68, %f3, %f67;
	fma.rn.f32 	%f69, %f68, %f68, %f66;
	ld.global.f32 	%f70, [%rd18+8];
	sub.f32 	%f71, %f4, %f70;
	fma.rn.f32 	%f72, %f71, %f71, %f69;
	neg.f32 	%f73, %f72;
	div.rn.f32 	%f74, %f73, %f1;
	fma.rn.f32 	%f75, %f74, 0f3BBB989D, 0f3F000000;
	cvt.sat.f32.f32 	%f76, %f75;
	fma.rm.f32 	%f77, %f76, %f34, %f33;
	add.f32 	%f78, %f77, 0fCB40007F;
	neg.f32 	%f79, %f78;
	fma.rn.f32 	%f80, %f74, 0f3FB8AA3B, %f79;
	fma.rn.f32 	%f81, %f74, 0f32A57060, %f80;
	mov.b32 	%r21, %f77;
	shl.b32 	%r22, %r21, 23;
	mov.b32 	%f82, %r22;
	ex2.approx.ftz.f32 	%f83, %f81;
	fma.rn.f32 	%f84, %f83, %f82, %f63;
	ld.global.f32 	%f85, [%rd18+12];
	sub.f32 	%f86, %f2, %f85;
	fma.rn.f32 	%f87, %f86, %f86, 0f00000000;
	ld.global.f32 	%f88, [%rd18+16];
	sub.f32 	%f89, %f3, %f88;
	fma.rn.f32 	%f90, %f89, %f89, %f87;
	ld.global.f32 	%f91, [%rd18+20];
	sub.f32 	%f92, %f4, %f91;
	fma.rn.f32 	%f93, %f92, %f92, %f90;
	neg.f32 	%f94, %f93;
	div.rn.f32 	%f95, %f94, %f1;
	fma.rn.f32 	%f96, %f95, 0f3BBB989D, 0f3F000000;
	cvt.sat.f32.f32 	%f97, %f96;
	fma.rm.f32 	%f98, %f97, %f34, %f33;
	add.f32 	%f99, %f98, 0fCB40007F;
	neg.f32 	%f100, %f99;
	fma.rn.f32 	%f101, %f95, 0f3FB8AA3B, %f100;
	fma.rn.f32 	%f102, %f95, 0f32A57060, %f101;
	mov.b32 	%r23, %f98;
	shl.b32 	%r24, %r23, 23;
	mov.b32 	%f103, %r24;
	ex2.approx.ftz.f32 	%f104, %f102;
	fma.rn.f32 	%f184, %f104, %f103, %f84;
	add.s32 	%r34, %r34, 4;
	add.s64 	%rd18, %rd18, 48;
	setp.ne.s32 	%p4, %r34, 0;
	@%p4 bra 	$L__BB0_4;
$L__BB0_5:
	setp.eq.s32 	%p5, %r2, 0;
	@%p5 bra 	$L__BB0_10;
	setp.eq.s32 	%p6, %r2, 1;
	@%p6 bra 	$L__BB0_8;
	mul.lo.s32 	%r25, %r36, 3;
	ld.global.f32 	%f106, [%rd2];
	mul.wide.u32 	%rd11, %r25, 4;
	add.s64 	%rd12, %rd1, %rd11;
	ld.global.f32 	%f107, [%rd12];
	sub.f32 	%f108, %f106, %f107;
	fma.rn.f32 	%f109, %f108, %f108, 0f00000000;
	ld.global.f32 	%f110, [%rd2+4];
	ld.global.f32 	%f111, [%rd12+4];
	sub.f32 	%f112, %f110, %f111;
	fma.rn.f32 	%f113, %f112, %f112, %f109;
	ld.global.f32 	%f114, [%rd2+8];
	ld.global.f32 	%f115, [%rd12+8];
	sub.f32 	%f116, %f114, %f115;
	fma.rn.f32 	%f117, %f116, %f116, %f113;
	neg.f32 	%f118, %f117;
	div.rn.f32 	%f119, %f118, %f1;
	fma.rn.f32 	%f120, %f119, 0f3BBB989D, 0f3F000000;
	cvt.sat.f32.f32 	%f121, %f120;
	mov.f32 	%f122, 0f4B400001;
	mov.f32 	%f123, 0f437C0000;
	fma.rm.f32 	%f124, %f121, %f123, %f122;
	add.f32 	%f125, %f124, 0fCB40007F;
	neg.f32 	%f126, %f125;
	fma.rn.f32 	%f127, %f119, 0f3FB8AA3B, %f126;
	fma.rn.f32 	%f128, %f119, 0f32A57060, %f127;
	mov.b32 	%r26, %f124;
	shl.b32 	%r27, %r26, 23;
	mov.b32 	%f129, %r27;
	ex2.approx.ftz.f32 	%f130, %f128;
	fma.rn.f32 	%f131, %f130, %f129, %f184;
	ld.global.f32 	%f132, [%rd12+12];
	sub.f32 	%f133, %f106, %f132;
	fma.rn.f32 	%f134, %f133, %f133, 0f00000000;
	ld.global.f32 	%f135, [%rd12+16];
	sub.f32 	%f136, %f110, %f135;
	fma.rn.f32 	%f137, %f136, %f136, %f134;
	ld.global.f32 	%f138, [%rd12+20];
	sub.f32 	%f139, %f114, %f138;
	fma.rn.f32 	%f140, %f139, %f139, %f137;
	neg.f32 	%f141, %f140;
	div.rn.f32 	%f142, %f141, %f1;
	fma.rn.f32 	%f143, %f142, 0f3BBB989D, 0f3F000000;
	cvt.sat.f32.f32 	%f144, %f143;
	fma.rm.f32 	%f145, %f144, %f123, %f122;
	add.f32 	%f146, %f145, 0fCB40007F;
	neg.f32 	%f147, %f146;
	fma.rn.f32 	%f148, %f142, 0f3FB8AA3B, %f147;
	fma.rn.f32 	%f149, %f142, 0f32A57060, %f148;
	mov.b32 	%r28, %f145;
	shl.b32 	%r29, %r28, 23;
	mov.b32 	%f150, %r29;
	ex2.approx.ftz.f32 	%f151, %f149;
	fma.rn.f32 	%f184, %f151, %f150, %f131;
	add.s32 	%r36, %r36, 2;
$L__BB0_8:
	and.b32  	%r30, %r10, 1;
	setp.eq.b32 	%p7, %r30, 1;
	not.pred 	%p8, %p7;
	@%p8 bra 	$L__BB0_10;
	mul.lo.s32 	%r31, %r36, 3;
	ld.global.f32 	%f152, [%rd2];
	mul.wide.u32 	%rd13, %r31, 4;
	add.s64 	%rd14, %rd1, %rd13;
	ld.global.f32 	%f153, [%rd14];
	sub.f32 	%f154, %f152, %f153;
	fma.rn.f32 	%f155, %f154, %f154, 0f00000000;
	ld.global.f32 	%f156, [%rd2+4];
	ld.global.f32 	%f157, [%rd14+4];
	sub.f32 	%f158, %f156, %f157;
	fma.rn.f32 	%f159, %f158, %f158, %f155;
	ld.global.f32 	%f160, [%rd2+8];
	ld.global.f32 	%f161, [%rd14+8];
	sub.f32 	%f162, %f160, %f161;
	fma.rn.f32 	%f163, %f162, %f162, %f159;
	neg.f32 	%f164, %f163;
	div.rn.f32 	%f165, %f164, %f1;
	fma.rn.f32 	%f166, %f165, 0f3BBB989D, 0f3F000000;
	cvt.sat.f32.f32 	%f167, %f166;
	mov.f32 	%f168, 0f4B400001;
	mov.f32 	%f169, 0f437C0000;
	fma.rm.f32 	%f170, %f167, %f169, %f168;
	add.f32 	%f171, %f170, 0fCB40007F;
	neg.f32 	%f172, %f171;
	fma.rn.f32 	%f173, %f165, 0f3FB8AA3B, %f172;
	fma.rn.f32 	%f174, %f165, 0f32A57060, %f173;
	mov.b32 	%r32, %f170;
	shl.b32 	%r33, %r32, 23;
	mov.b32 	%f175, %r33;
	ex2.approx.ftz.f32 	%f176, %f174;
	fma.rn.f32 	%f184, %f176, %f175, %f184;
$L__BB0_10:
	cvt.rn.f32.s32 	%f177, %r10;
	div.rn.f32 	%f178, %f184, %f177;
	cvta.to.global.u64 	%rd15, %rd7;
	mul.wide.s32 	%rd16, %r1, 4;
	add.s64 	%rd17, %rd15, %rd16;
	st.global.f32 	[%rd17], %f178;
$L__BB0_11:
	ret;

}


// ===== COMPILED SASS (sm_100) =====

	.target	sm_100

	.elftype	@"ET_EXEC"


//--------------------- .note.nv.tkinfo           --------------------------
	.section	.note.nv.tkinfo,"",@"SHT_NOTE"
	.sectionflags	@"SHF_NOTE_NV_TKINFO"
	.tkinfo
        /*0018*/ 	.word	0x00000002
        /*0030*/ 	.string	""
        /*0030*/ 	.string	"ptxas"
        /*0030*/ 	.string	"Cuda compilation tools, release 13.0, V13.0.88"
        /*0030*/ 	.string	"Build cuda_13.0.r13.0/compiler.36424714_0"
        /*0030*/ 	.string	"-arch sm_100 -m 64 "



//--------------------- .note.nv.cuinfo           --------------------------
	.section	.note.nv.cuinfo,"",@"SHT_NOTE"
	.sectionflags	@"SHF_NOTE_NV_CUINFO"
        /*0018*/ 	.short	0x0002
        /*001a*/ 	.short	0x0064
        /*001c*/ 	.short	0x0082
	.zero		2


//--------------------- .nv.info                  --------------------------
	.section	.nv.info,"",@"SHT_CUDA_INFO"
	.align	4


	//----- nvinfo : EIATTR_REGCOUNT
	.align		4
        /*0000*/ 	.byte	0x04, 0x2f
        /*0002*/ 	.short	(.L_1 - .L_0)
	.align		4
.L_0:
        /*0004*/ 	.word	index@(_Z10rbf_kernelPfS_iifS_)
        /*0008*/ 	.word	0x00000018


	//----- nvinfo : EIATTR_FRAME_SIZE
	.align		4
.L_1:
        /*000c*/ 	.byte	0x04, 0x11
        /*000e*/ 	.short	(.L_3 - .L_2)
	.align		4
.L_2:
        /*0010*/ 	.word	index@($__internal_0_$__cuda_sm3x_div_rn_noftz_f32_slowpath)
        /*0014*/ 	.word	0x00000000


	//----- nvinfo : EIATTR_FRAME_SIZE
	.align		4
.L_3:
        /*0018*/ 	.byte	0x04, 0x11
        /*001a*/ 	.short	(.L_5 - .L_4)
	.align		4
.L_4:
        /*001c*/ 	.word	index@(_Z10rbf_kernelPfS_iifS_)
        /*0020*/ 	.word	0x00000000


	//----- nvinfo : EIATTR_MIN_STACK_SIZE
	.align		4
.L_5:
        /*0024*/ 	.byte	0x04, 0x12
        /*0026*/ 	.short	(.L_7 - .L_6)
	.align		4
.L_6:
        /*0028*/ 	.word	index@(_Z10rbf_kernelPfS_iifS_)
        /*002c*/ 	.word	0x00000000
.L_7:


//--------------------- .nv.compat                --------------------------
	.section	.nv.compat,"",@"SHT_CUDA_COMPAT_INFO"
	.align	4
        /*0000*/ 	.byte	0x02, 0x09, 0x00, 0x00, 0x02, 0x02, 0x01, 0x00, 0x02, 0x05, 0x05, 0x00, 0x03, 0x07, 0x01, 0x01
        /*0010*/ 	.byte	0x02, 0x03, 0x00, 0x00, 0x02, 0x06, 0x01, 0x00, 0x04, 0x0b, 0x08, 0x00, 0x01, 0x00, 0x00, 0x00
        /*0020*/ 	.byte	0x00, 0x00, 0x00, 0x00


//--------------------- .nv.info._Z10rbf_kernelPfS_iifS_ --------------------------
	.section	.nv.info._Z10rbf_kernelPfS_iifS_,"",@"SHT_CUDA_INFO"
	.sectionflags	@""
	.align	4


	//----- nvinfo : EIATTR_CUDA_API_VERSION
	.align		4
        /*0000*/ 	.byte	0x04, 0x37
        /*0002*/ 	.short	(.L_9 - .L_8)
.L_8:
        /*0004*/ 	.word	0x00000082


	//----- nvinfo : EIATTR_KPARAM_INFO
	.align		4
.L_9:
        /*0008*/ 	.byte	0x04, 0x17
        /*000a*/ 	.short	(.L_11 - .L_10)
.L_10:
        /*000c*/ 	.word	0x00000000
        /*0010*/ 	.short	0x0005
        /*0012*/ 	.short	0x0020
        /*0014*/ 	.byte	0x00, 0xf5, 0x21, 0x00


	//----- nvinfo : EIATTR_KPARAM_INFO
	.align		4
.L_11:
        /*0018*/ 	.byte	0x04, 0x17
        /*001a*/ 	.short	(.L_13 - .L_12)
.L_12:
        /*001c*/ 	.word	0x00000000
        /*0020*/ 	.short	0x0004
        /*0022*/ 	.short	0x0018
        /*0024*/ 	.byte	0x00, 0xf0, 0x11, 0x00


	//----- nvinfo : EIATTR_KPARAM_INFO
	.align		4
.L_13:
        /*0028*/ 	.byte	0x04, 0x17
        /*002a*/ 	.short	(.L_15 - .L_14)
.L_14:
        /*002c*/ 	.word	0x00000000
        /*0030*/ 	.short	0x0003
        /*0032*/ 	.short	0x0014
        /*0034*/ 	.byte	0x00, 0xf0, 0x11, 0x00


	//----- nvinfo : EIATTR_KPARAM_INFO
	.align		4
.L_15:
        /*0038*/ 	.byte	0x04, 0x17
        /*003a*/ 	.short	(.L_17 - .L_16)
.L_16:
        /*003c*/ 	.word	0x00000000
        /*0040*/ 	.short	0x0002
        /*0042*/ 	.short	0x0010
        /*0044*/ 	.byte	0x00, 0xf0, 0x11, 0x00


	//----- nvinfo : EIATTR_KPARAM_INFO
	.align		4
.L_17:
        /*0048*/ 	.byte	0x04, 0x17
        /*004a*/ 	.short	(.L_19 - .L_18)
.L_18:
        /*004c*/ 	.word	0x00000000
        /*0050*/ 	.short	0x0001
        /*0052*/ 	.short	0x0008
        /*0054*/ 	.byte	0x00, 0xf5, 0x21, 0x00


	//----- nvinfo : EIATTR_KPARAM_INFO
	.align		4
.L_19:
        /*0058*/ 	.byte	0x04, 0x17
        /*005a*/ 	.short	(.L_21 - .L_20)
.L_20:
        /*005c*/ 	.word	0x00000000
        /*0060*/ 	.short	0x0000
        /*0062*/ 	.short	0x0000
        /*0064*/ 	.byte	0x00, 0xf5, 0x21, 0x00


	//----- nvinfo : EIATTR_SPARSE_MMA_MASK
	.align		4
.L_21:
        /*0068*/ 	.byte	0x03, 0x50
        /*006a*/ 	.short	0x0000


	//----- nvinfo : EIATTR_MAXREG_COUNT
	.align		4
        /*006c*/ 	.byte	0x03, 0x1b
        /*006e*/ 	.short	0x00ff


	//----- nvinfo : EIATTR_MERCURY_ISA_VERSION
	.align		4
        /*0070*/ 	.byte	0x03, 0x5f
        /*0072*/ 	.short	0x0101


	//----- nvinfo : EIATTR_VRC_CTA_INIT_COUNT
	.align		4
        /*0074*/ 	.byte	0x02, 0x4a
	.zero		1
	.zero		1


	//----- nvinfo : EIATTR_EXIT_INSTR_OFFSETS
	.align		4
        /*0078*/ 	.byte	0x04, 0x1c
        /*007a*/ 	.short	(.L_23 - .L_22)


	//   ....[0]....
.L_22:
        /*007c*/ 	.word	0x00000070


	//   ....[1]....
        /*0080*/ 	.word	0x00001340


	//----- nvinfo : EIATTR_CRS_STACK_SIZE
	.align		4
.L_23:
        /*0084*/ 	.byte	0x04, 0x1e
        /*0086*/ 	.short	(.L_25 - .L_24)
.L_24:
        /*0088*/ 	.word	0x00000000


	//----- nvinfo : EIATTR_CBANK_PARAM_SIZE
	.align		4
.L_25:
        /*008c*/ 	.byte	0x03, 0x19
        /*008e*/ 	.short	0x0028


	//----- nvinfo : EIATTR_PARAM_CBANK
	.align		4
        /*0090*/ 	.byte	0x04, 0x0a
        /*0092*/ 	.short	(.L_27 - .L_26)
	.align		4
.L_26:
        /*0094*/ 	.word	index@(.nv.constant0._Z10rbf_kernelPfS_iifS_)
        /*0098*/ 	.short	0x0380
        /*009a*/ 	.short	0x0028


	//----- nvinfo : EIATTR_SW_WAR
	.align		4
.L_27:
        /*009c*/ 	.byte	0x04, 0x36
        /*009e*/ 	.short	(.L_29 - .L_28)
.L_28:
        /*00a0*/ 	.word	0x00000008
.L_29:


//--------------------- .nv.callgraph             --------------------------
	.section	.nv.callgraph,"",@"SHT_CUDA_CALLGRAPH"
	.align	4
	.sectionentsize	8
	.align		4
        /*0000*/ 	.word	0x00000000
	.align		4
        /*0004*/ 	.word	0xffffffff
	.align		4
        /*0008*/ 	.word	0x00000000
	.align		4
        /*000c*/ 	.word	0xfffffffe
	.align		4
        /*0010*/ 	.word	0x00000000
	.align		4
        /*0014*/ 	.word	0xfffffffd
	.align		4
        /*0018*/ 	.word	0x00000000
	.align		4
        /*001c*/ 	.word	0xfffffffc


//--------------------- .text._Z10rbf_kernelPfS_iifS_ --------------------------
	.section	.text._Z10rbf_kernelPfS_iifS_,"ax",@progbits
	.align	128
        .global         _Z10rbf_kernelPfS_iifS_
        .type           _Z10rbf_kernelPfS_iifS_,@function
        .size           _Z10rbf_kernelPfS_iifS_,(.L_x_32 - _Z10rbf_kernelPfS_iifS_)
        .other          _Z10rbf_kernelPfS_iifS_,@"STO_CUDA_ENTRY STV_DEFAULT"
_Z10rbf_kernelPfS_iifS_:
.text._Z10rbf_kernelPfS_iifS_:
[----:B------:R-:W-:Y:S01]  /*0000*/  LDC R1, c[0x0][0x37c] ;  /* 0x0000df00ff017b82 */ /* 0x000fe20000000800 */
[----:B------:R-:W0:Y:S07]  /*0010*/  S2R R3, SR_TID.X ;  /* 0x0000000000037919 */ /* 0x000e2e0000002100 */
[----:B------:R-:W0:Y:S01]  /*0020*/  S2UR UR4, SR_CTAID.X ;  /* 0x00000000000479c3 */ /* 0x000e220000002500 */
[----:B------:R-:W1:Y:S07]  /*0030*/  LDCU UR5, c[0x0][0x390] ;  /* 0x00007200ff0577ac */ /* 0x000e6e0008000800 */
[----:B------:R-:W0:Y:S02]  /*0040*/  LDC R2, c[0x0][0x360] ;  /* 0x0000d800ff027b82 */ /* 0x000e240000000800 */
[----:B0-----:R-:W-:-:S05]  /*0050*/  IMAD R2, R2, UR4, R3 ;  /* 0x0000000402027c24 */ /* 0x001fca000f8e0203 */
[----:B-1----:R-:W-:-:S13]  /*0060*/  ISETP.GE.AND P0, PT, R2, UR5, PT ;  /* 0x0000000502007c0c */ /* 0x002fda000bf06270 */
[----:B------:R-:W-:Y:S05]  /*0070*/  @P0 EXIT ;  /* 0x000000000000094d */ /* 0x000fea0003800000 */
[----:B------:R-:W0:Y:S01]  /*0080*/  LDCU UR4, c[0x0][0x394] ;  /* 0x00007280ff0477ac */ /* 0x000e220008000800 */
[----:B------:R-:W-:Y:S01]  /*0090*/  HFMA2 R9, -RZ, RZ, 0, 0 ;  /* 0x00000000ff097431 */ /* 0x000fe200000001ff */
[----:B------:R-:W1:Y:S01]  /*00a0*/  LDCU.64 UR10, c[0x0][0x358] ;  /* 0x00006b00ff0a77ac */ /* 0x000e620008000a00 */
[----:B0-----:R-:W-:-:S09]  /*00b0*/  UISETP.GE.AND UP0, UPT, UR4, 0x1, UPT ;  /* 0x000000010400788c */ /* 0x001fd2000bf06270 */
[----:B-1----:R-:W-:Y:S05]  /*00c0*/  BRA.U !UP0, `(.L_x_0) ;  /* 0x0000001108507547 */ /* 0x002fea000b800000 */
[----:B------:R-:W0:Y:S01]  /*00d0*/  LDC R0, c[0x0][0x398] ;  /* 0x0000e600ff007b82 */ /* 0x000e220000000800 */
[----:B------:R-:W-:Y:S01]  /*00e0*/  UISETP.GE.U32.AND UP0, UPT, UR4, 0x4, UPT ;  /* 0x000000040400788c */ /* 0x000fe2000bf06070 */
[----:B------:R-:W-:Y:S02]  /*00f0*/  LEA R7, R2, R2, 0x1 ;  /* 0x0000000202077211 */ /* 0x000fe400078e08ff */
[----:B------:R-:W-:Y:S01]  /*0100*/  CS2R R8, SRZ ;  /* 0x0000000000087805 */ /* 0x000fe2000001ff00 */
[----:B------:R-:W-:-:S03]  /*0110*/  ULOP3.LUT UR8, UR4, 0x3, URZ, 0xc0, !UPT ;  /* 0x0000000304087892 */ /* 0x000fc6000f8ec0ff */
[----:B------:R-:W1:Y:S01]  /*0120*/  LDC.64 R4, c[0x0][0x380] ;  /* 0x0000e000ff047b82 */ /* 0x000e620000000a00 */
[----:B0-----:R-:W-:-:S04]  /*0130*/  FADD R3, R0, R0 ;  /* 0x0000000000037221 */ /* 0x001fc80000000000 */
[----:B------:R-:W-:Y:S01]  /*0140*/  FMUL R3, R3, R0 ;  /* 0x0000000003037220 */ /* 0x000fe20000400000 */
[----:B-1----:R-:W-:Y:S01]  /*0150*/  IMAD.WIDE R4, R7, 0x4, R4 ;  /* 0x0000000407047825 */ /* 0x002fe200078e0204 */
[----:B------:R-:W-:Y:S06]  /*0160*/  BRA.U !UP0, `(.L_x_1) ;  /* 0x0000000908507547 */ /* 0x000fec000b800000 */
[----:B------:R0:W5:Y:S01]  /*0170*/  LDG.E R12, desc[UR10][R4.64] ;  /* 0x0000000a040c7981 */ /* 0x000162000c1e1900 */
[----:B------:R-:W1:Y:S03]  /*0180*/  LDCU.64 UR6, c[0x0][0x388] ;  /* 0x00007100ff0677ac */ /* 0x000e660008000a00 */
[----:B------:R0:W5:Y:S04]  /*0190*/  LDG.E R13, desc[UR10][R4.64+0x4] ;  /* 0x0000040a040d7981 */ /* 0x000168000c1e1900 */
[----:B------:R0:W5:Y:S01]  /*01a0*/  LDG.E R14, desc[UR10][R4.64+0x8] ;  /* 0x0000080a040e7981 */ /* 0x000162000c1e1900 */
[----:B------:R-:W-:Y:S01]  /*01b0*/  ULOP3.LUT UR4, UR4, 0x7ffffffc, URZ, 0xc0, !UPT ;  /* 0x7ffffffc04047892 */ /* 0x000fe2000f8ec0ff */
[----:B------:R-:W-:-:S05]  /*01c0*/  MOV R9, RZ ;  /* 0x000000ff00097202 */ /* 0x000fca0000000f00 */
[----:B------:R-:W-:Y:S01]  /*01d0*/  MOV R8, UR4 ;  /* 0x0000000400087c02 */ /* 0x000fe20008000f00 */
[----:B-1----:R-:W-:-:S04]  /*01e0*/  UIADD3 UR5, UP0, UPT, UR6, 0x18, URZ ;  /* 0x0000001806057890 */ /* 0x002fc8000ff1e0ff */
[----:B------:R-:W-:Y:S02]  /*01f0*/  UIADD3.X UR6, UPT, UPT, URZ, UR7, URZ, UP0, !UPT ;  /* 0x00000007ff067290 */ /* 0x000fe400087fe4ff */
[----:B------:R-:W-:Y:S01]  /*0200*/  MOV R6, UR5 ;  /* 0x0000000500067c02 */ /* 0x000fe20008000f00 */
[----:B------:R-:W-:-:S03]  /*0210*/  UIADD3 UR7, UPT, UPT, -UR4, URZ, URZ ;  /* 0x000000ff04077290 */ /* 0x000fc6000fffe1ff */
[----:B0-----:R-:W-:-:S09]  /*0220*/  MOV R7, UR6 ;  /* 0x0000000600077c02 */ /* 0x001fd20008000f00 */
.L_x_10:
[----:B------:R-:W2:Y:S04]  /*0230*/  LDG.E R11, desc[UR10][R6.64+-0x18] ;  /* 0xffffe80a060b7981 */ /* 0x000ea8000c1e1900 */
[----:B------:R-:W3:Y:S04]  /*0240*/  LDG.E R10, desc[UR10][R6.64+-0x14] ;  /* 0xffffec0a060a7981 */ /* 0x000ee8000c1e1900 */
[----:B------:R-:W4:Y:S01]  /*0250*/  LDG.E R15, desc[UR10][R6.64+-0x10] ;  /* 0xfffff00a060f7981 */ /* 0x000f22000c1e1900 */
[----:B------:R-:W0:Y:S01]  /*0260*/  MUFU.RCP R16, R3 ;  /* 0x0000000300107308 */ /* 0x000e220000001000 */
[----:B------:R-:W-:Y:S01]  /*0270*/  BSSY.RECONVERGENT B0, `(.L_x_2) ;  /* 0x0000012000007945 */ /* 0x000fe20003800200 */
[----:B--2--5:R-:W-:Y:S01]  /*0280*/  FADD R0, R12, -R11 ;  /* 0x8000000b0c007221 */ /* 0x024fe20000000000 */
[----:B---3--:R-:W-:-:S03]  /*0290*/  FADD R11, R13, -R10 ;  /* 0x8000000a0d0b7221 */ /* 0x008fc60000000000 */
[----:B------:R-:W-:Y:S01]  /*02a0*/  FFMA R0, R0, R0, RZ ;  /* 0x0000000000007223 */ /* 0x000fe200000000ff */
[----:B----4-:R-:W-:-:S03]  /*02b0*/  FADD R15, R14, -R15 ;  /* 0x8000000f0e0f7221 */ /* 0x010fc60000000000 */
[----:B------:R-:W-:Y:S01]  /*02c0*/  FFMA R0, R11, R11, R0 ;  /* 0x0000000b0b007223 */ /* 0x000fe20000000000 */
[----:B0-----:R-:W-:-:S03]  /*02d0*/  FFMA R11, -R3, R16, 1 ;  /* 0x3f800000030b7423 */ /* 0x001fc60000000110 */
[----:B------:R-:W-:Y:S01]  /*02e0*/  FFMA R0, R15, R15, R0 ;  /* 0x0000000f0f007223 */ /* 0x000fe20000000000 */
[----:B------:R-:W-:-:S03]  /*02f0*/  FFMA R11, R16, R11, R16 ;  /* 0x0000000b100b7223 */ /* 0x000fc60000000010 */
[----:B------:R-:W0:Y:S01]  /*0300*/  FCHK P0, -R0, R3 ;  /* 0x0000000300007302 */ /* 0x000e220000000100 */
[----:B------:R-:W-:-:S04]  /*0310*/  FFMA R10, -R0, R11, RZ ;  /* 0x0000000b000a7223 */ /* 0x000fc800000001ff */
[----:B------:R-:W-:-:S04]  /*0320*/  FFMA R15, -R3, R10, -R0 ;  /* 0x0000000a030f7223 */ /* 0x000fc80000000900 */
[----:B------:R-:W-:Y:S01]  /*0330*/  FFMA R11, R11, R15, R10 ;  /* 0x0000000f0b0b7223 */ /* 0x000fe2000000000a */
[----:B0-----:R-:W-:Y:S06]  /*0340*/  @!P0 BRA `(.L_x_3) ;  /* 0x0000000000108947 */ /* 0x001fec0003800000 */
[----:B------:R-:W-:Y:S01]  /*0350*/  FADD R0, -R0, -RZ ;  /* 0x800000ff00007221 */ /* 0x000fe20000000100 */
[----:B------:R-:W-:-:S07]  /*0360*/  MOV R15, 0x380 ;  /* 0x00000380000f7802 */ /* 0x000fce0000000f00 */
[----:B------:R-:W-:Y:S05]  /*0370*/  CALL.REL.NOINC `($__internal_0_$__cuda_sm3x_div_rn_noftz_f32_slowpath) ;  /* 0x0000000c00f47944 */ /* 0x000fea0003c00000 */
[----:B------:R-:W-:-:S07]  /*0380*/  MOV R11, R0 ;  /* 0x00000000000b7202 */ /* 0x000fce0000000f00 */
.L_x_3:
[----:B------:R-:W-:Y:S05]  /*0390*/  BSYNC.RECONVERGENT B0 ;  /* 0x0000000000007941 */ /* 0x000fea0003800200 */
.L_x_2:
[----:B------:R-:W2:Y:S04]  /*03a0*/  LDG.E R15, desc[UR10][R6.64+-0xc] ;  /* 0xfffff40a060f7981 */ /* 0x000ea8000c1e1900 */
[----:B------:R-:W3:Y:S04]  /*03b0*/  LDG.E R18, desc[UR10][R6.64+-0x8] ;  /* 0xfffff80a06127981 */ /* 0x000ee8000c1e1900 */
[----:B------:R-:W4:Y:S01]  /*03c0*/  LDG.E R17, desc[UR10][R6.64+-0x4] ;  /* 0xfffffc0a06117981 */ /* 0x000f22000c1e1900 */
[----:B------:R-:W-:Y:S01]  /*03d0*/  HFMA2 R10, -RZ, RZ, 0.96630859375, -0.0022525787353515625 ;  /* 0x3bbb989dff0a7431 */ /* 0x000fe200000001ff */
[----:B------:R-:W-:Y:S01]  /*03e0*/  MOV R19, 0x437c0000 ;  /* 0x437c000000137802 */ /* 0x000fe20000000f00 */
[----:B------:R-:W0:Y:S01]  /*03f0*/  MUFU.RCP R20, R3 ;  /* 0x0000000300147308 */ /* 0x000e220000001000 */
[----:B------:R-:W-:Y:S02]  /*0400*/  BSSY.RECONVERGENT B0, `(.L_x_4) ;  /* 0x000001a000007945 */ /* 0x000fe40003800200 */
[----:B------:R-:W-:-:S04]  /*0410*/  FFMA.SAT R10, R11, R10, 0.5 ;  /* 0x3f0000000b0a7423 */ /* 0x000fc8000000200a */
[----:B------:R-:W-:-:S04]  /*0420*/  FFMA.RM R10, R10, R19, 12582913 ;  /* 0x4b4000010a0a7423 */ /* 0x000fc80000004013 */
[C---:B------:R-:W-:Y:S01]  /*0430*/  FADD R16, R10.reuse, -12583039 ;  /* 0xcb40007f0a107421 */ /* 0x040fe20000000000 */
[----:B------:R-:W-:-:S03]  /*0440*/  SHF.L.U32 R10, R10, 0x17, RZ ;  /* 0x000000170a0a7819 */ /* 0x000fc600000006ff */
[----:B------:R-:W-:-:S04]  /*0450*/  FFMA R16, R11, 1.4426950216293334961, -R16 ;  /* 0x3fb8aa3b0b107823 */ /* 0x000fc80000000810 */
[----:B------:R-:W-:Y:S01]  /*0460*/  FFMA R16, R11, 1.925963033500011079e-08, R16 ;  /* 0x32a570600b107823 */ /* 0x000fe20000000010 */
[----:B0-----:R-:W-:-:S05]  /*0470*/  FFMA R11, -R3, R20, 1 ;  /* 0x3f800000030b7423 */ /* 0x001fca0000000114 */
[----:B------:R-:W0:Y:S02]  /*0480*/  MUFU.EX2 R16, R16 ;  /* 0x0000001000107308 */ /* 0x000e240000000800 */
[----:B0-----:R-:W-:Y:S01]  /*0490*/  FFMA R9, R10, R16, R9 ;  /* 0x000000100a097223 */ /* 0x001fe20000000009 */
[----:B--2---:R-:W-:Y:S01]  /*04a0*/  FADD R0, R12, -R15 ;  /* 0x8000000f0c007221 */ /* 0x004fe20000000000 */
[----:B---3--:R-:W-:-:S03]  /*04b0*/  FADD R15, R13, -R18 ;  /* 0x800000120d0f7221 */ /* 0x008fc60000000000 */
[----:B------:R-:W-:Y:S01]  /*04c0*/  FFMA R0, R0, R0, RZ ;  /* 0x0000000000007223 */ /* 0x000fe200000000ff */
[----:B----4-:R-:W-:-:S03]  /*04d0*/  FADD R17, R14, -R17 ;  /* 0x800000110e117221 */ /* 0x010fc60000000000 */
[----:B------:R-:W-:-:S04]  /*04e0*/  FFMA R0, R15, R15, R0 ;  /* 0x0000000f0f007223 */ /* 0x000fc80000000000 */
[----:B------:R-:W-:Y:S01]  /*04f0*/  FFMA R18, R17, R17, R0 ;  /* 0x0000001111127223 */ /* 0x000fe20000000000 */
[----:B------:R-:W-:-:S03]  /*0500*/  FFMA R0, R20, R11, R20 ;  /* 0x0000000b14007223 */ /* 0x000fc60000000014 */
[----:B------:R-:W0:Y:S01]  /*0510*/  FCHK P0, -R18, R3 ;  /* 0x0000000312007302 */ /* 0x000e220000000100 */
[----:B------:R-:W-:-:S04]  /*0520*/  FFMA R11, R0, -R18, RZ ;  /* 0x80000012000b7223 */ /* 0x000fc800000000ff */
[----:B------:R-:W-:-:S04]  /*0530*/  FFMA R15, -R3, R11, -R18 ;  /* 0x0000000b030f7223 */ /* 0x000fc80000000912 */
[----:B------:R-:W-:Y:S01]  /*0540*/  FFMA R11, R0, R15, R11 ;  /* 0x0000000f000b7223 */ /* 0x000fe2000000000b */
[----:B0-----:R-:W-:Y:S06]  /*0550*/  @!P0 BRA `(.L_x_5) ;  /* 0x0000000000108947 */ /* 0x001fec0003800000 */
[----:B------:R-:W-:Y:S01]  /*0560*/  FADD R0, -R18, -RZ ;  /* 0x800000ff12007221 */ /* 0x000fe20000000100 */
[----:B------:R-:W-:-:S07]  /*0570*/  MOV R15, 0x590 ;  /* 0x00000590000f7802 */ /* 0x000fce0000000f00 */
[----:B------:R-:W-:Y:S05]  /*0580*/  CALL.REL.NOINC `($__internal_0_$__cuda_sm3x_div_rn_noftz_f32_slowpath) ;  /* 0x0000000c00707944 */ /* 0x000fea0003c00000 */
[----:B------:R-:W-:-:S07]  /*0590*/  MOV R11, R0 ;  /* 0x00000000000b7202 */ /* 0x000fce0000000f00 */
.L_x_5:
[----:B------:R-:W-:Y:S05]  /*05a0*/  BSYNC.RECONVERGENT B0 ;  /* 0x0000000000007941 */ /* 0x000fea0003800200 */
.L_x_4:
        /* <DEDUP_REMOVED lines=32> */
.L_x_7:
[----:B------:R-:W-:Y:S05]  /*07b0*/  BSYNC.RECONVERGENT B0 ;  /* 0x0000000000007941 */ /* 0x000fea0003800200 */
.L_x_6:
        /* <DEDUP_REMOVED lines=31> */
.L_x_9:
[----:B------:R-:W-:Y:S05]  /*09b0*/  BSYNC.RECONVERGENT B0 ;  /* 0x0000000000007941 */ /* 0x000fea0003800200 */
.L_x_8:
[----:B------:R-:W-:Y:S01]  /*09c0*/  HFMA2 R11, -RZ, RZ, 0.96630859375, -0.0022525787353515625 ;  /* 0x3bbb989dff0b7431 */ /* 0x000fe200000001ff */
[----:B------:R-:W-:Y:S01]  /*09d0*/  MOV R15, 0x437c0000 ;  /* 0x437c0000000f7802 */ /* 0x000fe20000000f00 */
[----:B------:R-:W-:Y:S01]  /*09e0*/  UIADD3 UR7, UPT, UPT, UR7, 0x4, URZ ;  /* 0x0000000407077890 */ /* 0x000fe2000fffe0ff */
[----:B------:R-:W-:-:S03]  /*09f0*/  IADD3 R6, P0, PT, R6, 0x30, RZ ;  /* 0x0000003006067810 */ /* 0x000fc60007f1e0ff */
[----:B------:R-:W-:Y:S01]  /*0a00*/  UISETP.NE.AND UP0, UPT, UR7, URZ, UPT ;  /* 0x000000ff0700728c */ /* 0x000fe2000bf05270 */
[----:B------:R-:W-:Y:S01]  /*0a10*/  IADD3.X R7, PT, PT, RZ, R7, RZ, P0, !PT ;  /* 0x00000007ff077210 */ /* 0x000fe200007fe4ff */
[----:B------:R-:W-:-:S04]  /*0a20*/  FFMA.SAT R10, R0, R11, 0.5 ;  /* 0x3f000000000a7423 */ /* 0x000fc8000000200b */
[----:B------:R-:W-:-:S04]  /*0a30*/  FFMA.RM R10, R10, R15, 12582913 ;  /* 0x4b4000010a0a7423 */ /* 0x000fc8000000400f */
[C---:B------:R-:W-:Y:S01]  /*0a40*/  FADD R11, R10.reuse, -12583039 ;  /* 0xcb40007f0a0b7421 */ /* 0x040fe20000000000 */
[----:B------:R-:W-:-:S03]  /*0a50*/  SHF.L.U32 R10, R10, 0x17, RZ ;  /* 0x000000170a0a7819 */ /* 0x000fc600000006ff */
[----:B------:R-:W-:-:S04]  /*0a60*/  FFMA R11, R0, 1.4426950216293334961, -R11 ;  /* 0x3fb8aa3b000b7823 */ /* 0x000fc8000000080b */
[----:B------:R-:W-:-:S06]  /*0a70*/  FFMA R11, R0, 1.925963033500011079e-08, R11 ;  /* 0x32a57060000b7823 */ /* 0x000fcc000000000b */
[----:B------:R-:W0:Y:S02]  /*0a80*/  MUFU.EX2 R11, R11 ;  /* 0x0000000b000b7308 */ /* 0x000e240000000800 */
[----:B0-----:R-:W-:Y:S01]  /*0a90*/  FFMA R9, R10, R11, R9 ;  /* 0x0000000b0a097223 */ /* 0x001fe20000000009 */
[----:B------:R-:W-:Y:S06]  /*0aa0*/  BRA.U UP0, `(.L_x_10) ;  /* 0xfffffff500e07547 */ /* 0x000fec000b83ffff */
.L_x_1:
[----:B------:R-:W-:-:S09]  /*0ab0*/  UISETP.NE.AND UP0, UPT, UR8, URZ, UPT ;  /* 0x000000ff0800728c */ /* 0x000fd2000bf05270 */
[----:B------:R-:W-:Y:S05]  /*0ac0*/  BRA.U !UP0, `(.L_x_0) ;  /* 0x0000000508d07547 */ /* 0x000fea000b800000 */
[----:B------:R-:W-:-:S09]  /*0ad0*/  UISETP.NE.AND UP0, UPT, UR8, 0x1, UPT ;  /* 0x000000010800788c */ /* 0x000fd2000bf05270 */
[----:B------:R-:W-:Y:S05]  /*0ae0*/  BRA.U !UP0, `(.L_x_11) ;  /* 0x0000000508207547 */ /* 0x000fea000b800000 */
[----:B------:R-:W0:Y:S01]  /*0af0*/  LDC.64 R6, c[0x0][0x388] ;  /* 0x0000e200ff067b82 */ /* 0x000e220000000a00 */
[----:B------:R-:W-:Y:S01]  /*0b00*/  LEA R11, R8, R8, 0x1 ;  /* 0x00000008080b7211 */ /* 0x000fe200078e08ff */
[----:B------:R-:W2:Y:S04]  /*0b10*/  LDG.E R14, desc[UR10][R4.64] ;  /* 0x0000000a040e7981 */ /* 0x000ea8000c1e1900 */
[----:B------:R-:W3:Y:S04]  /*0b20*/  LDG.E R13, desc[UR10][R4.64+0x4] ;  /* 0x0000040a040d7981 */ /* 0x000ee8000c1e1900 */
[----:B------:R-:W4:Y:S01]  /*0b30*/  LDG.E R12, desc[UR10][R4.64+0x8] ;  /* 0x0000080a040c7981 */ /* 0x000f22000c1e1900 */
[----:B0-----:R-:W-:-:S05]  /*0b40*/  IMAD.WIDE.U32 R6, R11, 0x4, R6 ;  /* 0x000000040b067825 */ /* 0x001fca00078e0006 */
[----:B------:R-:W2:Y:S04]  /*0b50*/  LDG.E R11, desc[UR10][R6.64] ;  /* 0x0000000a060b7981 */ /* 0x000ea8000c1e1900 */
[----:B------:R-:W3:Y:S04]  /*0b60*/  LDG.E R10, desc[UR10][R6.64+0x4] ;  /* 0x0000040a060a7981 */ /* 0x000ee8000c1e1900 */
[----:B------:R-:W4:Y:S01]  /*0b70*/  LDG.E R15, desc[UR10][R6.64+0x8] ;  /* 0x0000080a060f7981 */ /* 0x000f22000c1e1900 */
[----:B------:R-:W0:Y:S01]  /*0b80*/  MUFU.RCP R18, R3 ;  /* 0x0000000300127308 */ /* 0x000e220000001000 */
[----:B------:R-:W-:Y:S01]  /*0b90*/  BSSY.RECONVERGENT B0, `(.L_x_12) ;  /* 0x0000012000007945 */ /* 0x000fe20003800200 */
[----:B--2---:R-:W-:Y:S01]  /*0ba0*/  FADD R0, R14, -R11 ;  /* 0x8000000b0e007221 */ /* 0x004fe20000000000 */
[----:B---3--:R-:W-:-:S03]  /*0bb0*/  FADD R11, R13, -R10 ;  /* 0x8000000a0d0b7221 */ /* 0x008fc60000000000 */
[----:B------:R-:W-:Y:S01]  /*0bc0*/  FFMA R0, R0, R0, RZ ;  /* 0x0000000000007223 */ /* 0x000fe200000000ff */
[----:B----4-:R-:W-:-:S03]  /*0bd0*/  FADD R15, R12, -R15 ;  /* 0x8000000f0c0f7221 */ /* 0x010fc60000000000 */
[----:B------:R-:W-:-:S04]  /*0be0*/  FFMA R0, R11, R11, R0 ;  /* 0x0000000b0b007223 */ /* 0x000fc80000000000 */
[----:B------:R-:W-:Y:S01]  /*0bf0*/  FFMA R16, R15, R15, R0 ;  /* 0x0000000f0f107223 */ /* 0x000fe20000000000 */
[----:B0-----:R-:W-:-:S03]  /*0c00*/  FFMA R11, -R3, R18, 1 ;  /* 0x3f800000030b7423 */ /* 0x001fc60000000112 */
[----:B------:R-:W0:Y:S01]  /*0c10*/  FCHK P0, -R16, R3 ;  /* 0x0000000310007302 */ /* 0x000e220000000100 */
[----:B------:R-:W-:-:S04]  /*0c20*/  FFMA R0, R18, R11, R18 ;  /* 0x0000000b12007223 */ /* 0x000fc80000000012 */
        /* <DEDUP_REMOVED lines=8> */
.L_x_13:
[----:B------:R-:W-:Y:S05]  /*0cb0*/  BSYNC.RECONVERGENT B0 ;  /* 0x0000000000007941 */ /* 0x000fea0003800200 */
.L_x_12:
[----:B------:R-:W2:Y:S04]  /*0cc0*/  LDG.E R17, desc[UR10][R6.64+0xc] ;  /* 0x00000c0a06117981 */ /* 0x000ea8000c1e1900 */
[----:B------:R-:W3:Y:S04]  /*0cd0*/  LDG.E R16, desc[UR10][R6.64+0x10] ;  /* 0x0000100a06107981 */ /* 0x000ee8000c1e1900 */
[----:B------:R0:W4:Y:S01]  /*0ce0*/  LDG.E R19, desc[UR10][R6.64+0x14] ;  /* 0x0000140a06137981 */ /* 0x000122000c1e1900 */
[----:B------:R-:W-:Y:S01]  /*0cf0*/  HFMA2 R11, -RZ, RZ, 0.96630859375, -0.0022525787353515625 ;  /* 0x3bbb989dff0b7431 */ /* 0x000fe200000001ff */
[----:B------:R-:W-:Y:S01]  /*0d00*/  MOV R15, 0x437c0000 ;  /* 0x437c0000000f7802 */ /* 0x000fe20000000f00 */
[----:B------:R-:W0:Y:S01]  /*0d10*/  MUFU.RCP R18, R3 ;  /* 0x0000000300127308 */ /* 0x000e220000001000 */
[----:B------:R-:W-:Y:S02]  /*0d20*/  BSSY.RECONVERGENT B0, `(.L_x_14) ;  /* 0x0000019000007945 */ /* 0x000fe40003800200 */
[----:B------:R-:W-:-:S04]  /*0d30*/  FFMA.SAT R0, R10, R11, 0.5 ;  /* 0x3f0000000a007423 */ /* 0x000fc8000000200b */
[----:B------:R-:W-:-:S04]  /*0d40*/  FFMA.RM R11, R0, R15, 12582913 ;  /* 0x4b400001000b7423 */ /* 0x000fc8000000400f */
[----:B------:R-:W-:Y:S01]  /*0d50*/  FADD R15, R11, -12583039 ;  /* 0xcb40007f0b0f7421 */ /* 0x000fe20000000000 */
[----:B0-----:R-:W-:Y:S01]  /*0d60*/  FFMA R7, -R3, R18, 1 ;  /* 0x3f80000003077423 */ /* 0x001fe20000000112 */
[----:B------:R-:W-:Y:S02]  /*0d70*/  SHF.L.U32 R6, R11, 0x17, RZ ;  /* 0x000000170b067819 */ /* 0x000fe400000006ff */
[----:B------:R-:W-:-:S04]  /*0d80*/  FFMA R15, R10, 1.4426950216293334961, -R15 ;  /* 0x3fb8aa3b0a0f7823 */ /* 0x000fc8000000080f */
[----:B------:R-:W-:-:S06]  /*0d90*/  FFMA R15, R10, 1.925963033500011079e-08, R15 ;  /* 0x32a570600a0f7823 */ /* 0x000fcc000000000f */
        /* <DEDUP_REMOVED lines=17> */
.L_x_15:
[----:B------:R-:W-:Y:S05]  /*0eb0*/  BSYNC.RECONVERGENT B0 ;  /* 0x0000000000007941 */ /* 0x000fea0003800200 */
.L_x_14:
[----:B------:R-:W-:Y:S01]  /*0ec0*/  HFMA2 R7, -RZ, RZ, 0.96630859375, -0.0022525787353515625 ;  /* 0x3bbb989dff077431 */ /* 0x000fe200000001ff */
[----:B------:R-:W-:Y:S02]  /*0ed0*/  MOV R11, 0x437c0000 ;  /* 0x437c0000000b7802 */ /* 0x000fe40000000f00 */
[----:B------:R-:W-:Y:S02]  /*0ee0*/  IADD3 R8, PT, PT, R8, 0x2, RZ ;  /* 0x0000000208087810 */ /* 0x000fe40007ffe0ff */
[----:B------:R-:W-:-:S04]  /*0ef0*/  FFMA.SAT R6, R0, R7, 0.5 ;  /* 0x3f00000000067423 */ /* 0x000fc80000002007 */
[----:B------:R-:W-:-:S04]  /*0f00*/  FFMA.RM R6, R6, R11, 12582913 ;  /* 0x4b40000106067423 */ /* 0x000fc8000000400b */
[C---:B------:R-:W-:Y:S01]  /*0f10*/  FADD R7, R6.reuse, -12583039 ;  /* 0xcb40007f06077421 */ /* 0x040fe20000000000 */
[----:B------:R-:W-:-:S03]  /*0f20*/  SHF.L.U32 R6, R6, 0x17, RZ ;  /* 0x0000001706067819 */ /* 0x000fc600000006ff */
[----:B------:R-:W-:-:S04]  /*0f30*/  FFMA R7, R0, 1.4426950216293334961, -R7 ;  /* 0x3fb8aa3b00077823 */ /* 0x000fc80000000807 */
[----:B------:R-:W-:-:S06]  /*0f40*/  FFMA R7, R0, 1.925963033500011079e-08, R7 ;  /* 0x32a5706000077823 */ /* 0x000fcc0000000007 */
[----:B------:R-:W0:Y:S02]  /*0f50*/  MUFU.EX2 R7, R7 ;  /* 0x0000000700077308 */ /* 0x000e240000000800 */
[----:B0-----:R-:W-:-:S07]  /*0f60*/  FFMA R9, R6, R7, R9 ;  /* 0x0000000706097223 */ /* 0x001fce0000000009 */
.L_x_11:
[----:B------:R-:W0:Y:S02]  /*0f70*/  LDCU UR4, c[0x0][0x394] ;  /* 0x00007280ff0477ac */ /* 0x000e240008000800 */
[----:B0-----:R-:W-:-:S04]  /*0f80*/  ULOP3.LUT UR4, UR4, 0x1, URZ, 0xc0, !UPT ;  /* 0x0000000104047892 */ /* 0x001fc8000f8ec0ff */
[----:B------:R-:W-:-:S09]  /*0f90*/  UISETP.NE.U32.AND UP0, UPT, UR4, 0x1, UPT ;  /* 0x000000010400788c */ /* 0x000fd2000bf05070 */
[----:B------:R-:W-:Y:S05]  /*0fa0*/  BRA.U UP0, `(.L_x_0) ;  /* 0x0000000100987547 */ /* 0x000fea000b800000 */
        /* <DEDUP_REMOVED lines=27> */
.L_x_17:
[----:B------:R-:W-:Y:S05]  /*1160*/  BSYNC.RECONVERGENT B0 ;  /* 0x0000000000007941 */ /* 0x000fea0003800200 */
.L_x_16:
[----:B------:R-:W-:Y:S01]  /*1170*/  HFMA2 R3, -RZ, RZ, 0.96630859375, -0.0022525787353515625 ;  /* 0x3bbb989dff037431 */ /* 0x000fe200000001ff */
[----:B------:R-:W-:-:S04]  /*1180*/  MOV R4, 0x437c0000 ;  /* 0x437c000000047802 */ /* 0x000fc80000000f00 */
[----:B------:R-:W-:-:S04]  /*1190*/  FFMA.SAT R3, R0, R3, 0.5 ;  /* 0x3f00000000037423 */ /* 0x000fc80000002003 */
[----:B------:R-:W-:-:S04]  /*11a0*/  FFMA.RM R3, R3, R4, 12582913 ;  /* 0x4b40000103037423 */ /* 0x000fc80000004004 */
[----:B------:R-:W-:-:S04]  /*11b0*/  FADD R5, R3, -12583039 ;  /* 0xcb40007f03057421 */ /* 0x000fc80000000000 */
[----:B------:R-:W-:-:S04]  /*11c0*/  FFMA R5, R0, 1.4426950216293334961, -R5 ;  /* 0x3fb8aa3b00057823 */ /* 0x000fc80000000805 */
[----:B------:R-:W-:Y:S01]  /*11d0*/  FFMA R5, R0, 1.925963033500011079e-08, R5 ;  /* 0x32a5706000057823 */ /* 0x000fe20000000005 */
[----:B------:R-:W-:-:S05]  /*11e0*/  SHF.L.U32 R0, R3, 0x17, RZ ;  /* 0x0000001703007819 */ /* 0x000fca00000006ff */
[----:B------:R-:W0:Y:S02]  /*11f0*/  MUFU.EX2 R5, R5 ;  /* 0x0000000500057308 */ /* 0x000e240000000800 */
[----:B0-----:R-:W-:-:S07]  /*1200*/  FFMA R9, R0, R5, R9 ;  /* 0x0000000500097223 */ /* 0x001fce0000000009 */
.L_x_0:
[----:B------:R-:W0:Y:S01]  /*1210*/  LDCU UR4, c[0x0][0x394] ;  /* 0x00007280ff0477ac */ /* 0x000e220008000800 */
[----:B------:R-:W-:Y:S01]  /*1220*/  BSSY.RECONVERGENT B0, `(.L_x_18) ;  /* 0x000000e000007945 */ /* 0x000fe20003800200 */
[----:B0-----:R-:W-:-:S04]  /*1230*/  I2FP.F32.S32 R3, UR4 ;  /* 0x0000000400037c45 */ /* 0x001fc80008201400 */
[----:B------:R-:W0:Y:S08]  /*1240*/  MUFU.RCP R0, R3 ;  /* 0x0000000300007308 */ /* 0x000e300000001000 */
[----:B------:R-:W1:Y:S01]  /*1250*/  FCHK P0, R9, R3 ;  /* 0x0000000309007302 */ /* 0x000e620000000000 */
[----:B0-----:R-:W-:-:S04]  /*1260*/  FFMA R5, -R3, R0, 1 ;  /* 0x3f80000003057423 */ /* 0x001fc80000000100 */
[----:B------:R-:W-:-:S04]  /*1270*/  FFMA R0, R0, R5, R0 ;  /* 0x0000000500007223 */ /* 0x000fc80000000000 */
[----:B------:R-:W-:-:S04]  /*1280*/  FFMA R4, R0, R9, RZ ;  /* 0x0000000900047223 */ /* 0x000fc800000000ff */
[----:B------:R-:W-:-:S04]  /*1290*/  FFMA R5, -R3, R4, R9 ;  /* 0x0000000403057223 */ /* 0x000fc80000000109 */
[----:B------:R-:W-:Y:S01]  /*12a0*/  FFMA R7, R0, R5, R4 ;  /* 0x0000000500077223 */ /* 0x000fe20000000004 */
[----:B-1----:R-:W-:Y:S06]  /*12b0*/  @!P0 BRA `(.L_x_19) ;  /* 0x0000000000108947 */ /* 0x002fec0003800000 */
[----:B------:R-:W-:Y:S02]  /*12c0*/  MOV R0, R9 ;  /* 0x0000000900007202 */ /* 0x000fe40000000f00 */
[----:B------:R-:W-:-:S07]  /*12d0*/  MOV R15, 0x12f0 ;  /* 0x000012f0000f7802 */ /* 0x000fce0000000f00 */
[----:B------:R-:W-:Y:S05]  /*12e0*/  CALL.REL.NOINC `($__internal_0_$__cuda_sm3x_div_rn_noftz_f32_slowpath) ;  /* 0x0000000000187944 */ /* 0x000fea0003c00000 */
[----:B------:R-:W-:-:S07]  /*12f0*/  MOV R7, R0 ;  /* 0x0000000000077202 */ /* 0x000fce0000000f00 */
.L_x_19:
[----:B------:R-:W-:Y:S05]  /*1300*/  BSYNC.RECONVERGENT B0 ;  /* 0x0000000000007941 */ /* 0x000fea0003800200 */
.L_x_18:
[----:B------:R-:W0:Y:S02]  /*1310*/  LDC.64 R4, c[0x0][0x3a0] ;  /* 0x0000e800ff047b82 */ /* 0x000e240000000a00 */
[----:B0-----:R-:W-:-:S05]  /*1320*/  IMAD.WIDE R2, R2, 0x4, R4 ;  /* 0x0000000402027825 */ /* 0x001fca00078e0204 */
[----:B------:R-:W-:Y:S01]  /*1330*/  STG.E desc[UR10][R2.64], R7 ;  /* 0x0000000702007986 */ /* 0x000fe2000c10190a */
[----:B------:R-:W-:Y:S05]  /*1340*/  EXIT ;  /* 0x000000000000794d */ /* 0x000fea0003800000 */
        .weak           $__internal_0_$__cuda_sm3x_div_rn_noftz_f32_slowpath
        .type           $__internal_0_$__cuda_sm3x_div_rn_noftz_f32_slowpath,@function
        .size           $__internal_0_$__cuda_sm3x_div_rn_noftz_f32_slowpath,(.L_x_32 - $__internal_0_$__cuda_sm3x_div_rn_noftz_f32_slowpath)
$__internal_0_$__cuda_sm3x_div_rn_noftz_f32_slowpath:
[----:B------:R-:W-:Y:S01]  /*1350*/  SHF.R.U32.HI R11, RZ, 0x17, R3 ;  /* 0x00000017ff0b7819 */ /* 0x000fe20000011603 */
[----:B------:R-:W-:Y:S01]  /*1360*/  BSSY.RECONVERGENT B1, `(.L_x_20) ;  /* 0x0000063000017945 */ /* 0x000fe20003800200 */
[----:B------:R-:W-:Y:S02]  /*1370*/  SHF.R.U32.HI R16, RZ, 0x17, R0 ;  /* 0x00000017ff107819 */ /* 0x000fe40000011600 */
[----:B------:R-:W-:Y:S02]  /*1380*/  LOP3.LUT R11, R11, 0xff, RZ, 0xc0, !PT ;  /* 0x000000ff0b0b7812 */ /* 0x000fe400078ec0ff */
[----:B------:R-:W-:Y:S02]  /*1390*/  LOP3.LUT R16, R16, 0xff, RZ, 0xc0, !PT ;  /* 0x000000ff10107812 */ /* 0x000fe400078ec0ff */
[----:B------:R-:W-:Y:S02]  /*13a0*/  IADD3 R18, PT, PT, R11, -0x1, RZ ;  /* 0xffffffff0b127810 */ /* 0x000fe40007ffe0ff */
[----:B------:R-:W-:-:S02]  /*13b0*/  IADD3 R17, PT, PT, R16, -0x1, RZ ;  /* 0xffffffff10117810 */ /* 0x000fc40007ffe0ff */
[----:B------:R-:W-:Y:S02]  /*13c0*/  ISETP.GT.U32.AND P0, PT, R18, 0xfd, PT ;  /* 0x000000fd1200780c */ /* 0x000fe40003f04070 */
[----:B------:R-:W-:Y:S02]  /*13d0*/  MOV R19, R3 ;  /* 0x0000000300137202 */ /* 0x000fe40000000f00 */
[----:B------:R-:W-:-:S13]  /*13e0*/  ISETP.GT.U32.OR P0, PT, R17, 0xfd, P0 ;  /* 0x000000fd1100780c */ /* 0x000fda0000704470 */
[----:B------:R-:W-:Y:S01]  /*13f0*/  @!P0 MOV R10, RZ ;  /* 0x000000ff000a8202 */ /* 0x000fe20000000f00 */
[----:B------:R-:W-:Y:S06]  /*1400*/  @!P0 BRA `(.L_x_21) ;  /* 0x00000000005c8947 */ /* 0x000fec0003800000 */
[----:B------:R-:W-:Y:S02]  /*1410*/  FSETP.GTU.FTZ.AND P0, PT, |R0|, +INF , PT ;  /* 0x7f8000000000780b */ /* 0x000fe40003f1c200 */
[----:B------:R-:W-:-:S04]  /*1420*/  FSETP.GTU.FTZ.AND P1, PT, |R3|, +INF , PT ;  /* 0x7f8000000300780b */ /* 0x000fc80003f3c200 */
[----:B------:R-:W-:-:S13]  /*1430*/  PLOP3.LUT P0, PT, P0, P1, PT, 0xf8, 0x8f ;  /* 0x00000000008f781c */ /* 0x000fda0000703f70 */
[----:B------:R-:W-:Y:S05]  /*1440*/  @P0 BRA `(.L_x_22) ;  /* 0x00000004004c0947 */ /* 0x000fea0003800000 */
[----:B------:R-:W-:-:S13]  /*1450*/  LOP3.LUT P0, RZ, R19, 0x7fffffff, R0, 0xc8, !PT ;  /* 0x7fffffff13ff7812 */ /* 0x000fda000780c800 */
[----:B------:R-:W-:Y:S05]  /*1460*/  @!P0 BRA `(.L_x_23) ;  /* 0x00000004003c8947 */ /* 0x000fea0003800000 */
[C---:B------:R-:W-:Y:S02]  /*1470*/  FSETP.NEU.FTZ.AND P2, PT, |R0|.reuse, +INF , PT ;  /* 0x7f8000000000780b */ /* 0x040fe40003f5d200 */
[----:B------:R-:W-:Y:S02]  /*1480*/  FSETP.NEU.FTZ.AND P1, PT, |R3|, +INF , PT ;  /* 0x7f8000000300780b */ /* 0x000fe40003f3d200 */
[----:B------:R-:W-:-:S11]  /*1490*/  FSETP.NEU.FTZ.AND P0, PT, |R0|, +INF , PT ;  /* 0x7f8000000000780b */ /* 0x000fd60003f1d200 */
[----:B------:R-:W-:Y:S05]  /*14a0*/  @!P1 BRA !P2, `(.L_x_23) ;  /* 0x00000004002c9947 */ /* 0x000fea0005000000 */
[----:B------:R-:W-:-:S04]  /*14b0*/  LOP3.LUT P2, RZ, R0, 0x7fffffff, RZ, 0xc0, !PT ;  /* 0x7fffffff00ff7812 */ /* 0x000fc8000784c0ff */
[----:B------:R-:W-:-:S13]  /*14c0*/  PLOP3.LUT P1, PT, P1, P2, PT, 0x2f, 0xf2 ;  /* 0x0000000000f2781c */ /* 0x000fda0000f24577 */
[----:B------:R-:W-:Y:S05]  /*14d0*/  @P1 BRA `(.L_x_24) ;  /* 0x0000000400181947 */ /* 0x000fea0003800000 */
[----:B------:R-:W-:-:S04]  /*14e0*/  LOP3.LUT P1, RZ, R19, 0x7fffffff, RZ, 0xc0, !PT ;  /* 0x7fffffff13ff7812 */ /* 0x000fc8000782c0ff */
[----:B------:R-:W-:-:S13]  /*14f0*/  PLOP3.LUT P0, PT, P0, P1, PT, 0x2f, 0xf2 ;  /* 0x0000000000f2781c */ /* 0x000fda0000702577 */
[----:B------:R-:W-:Y:S05]  /*1500*/  @P0 BRA `(.L_x_25) ;  /* 0x0000000400000947 */ /* 0x000fea0003800000 */
[----:B------:R-:W-:Y:S02]  /*1510*/  ISETP.GE.AND P0, PT, R17, RZ, PT ;  /* 0x000000ff1100720c */ /* 0x000fe40003f06270 */
[----:B------:R-:W-:-:S11]  /*1520*/  ISETP.GE.AND P1, PT, R18, RZ, PT ;  /* 0x000000ff1200720c */ /* 0x000fd60003f26270 */
[----:B------:R-:W-:Y:S01]  /*1530*/  @P0 MOV R10, RZ ;  /* 0x000000ff000a0202 */ /* 0x000fe20000000f00 */
[----:B------:R-:W-:Y:S01]  /*1540*/  @!P0 FFMA R0, R0, 1.84467440737095516160e+19, RZ ;  /* 0x5f80000000008823 */ /* 0x000fe200000000ff */
[----:B------:R-:W-:Y:S01]  /*1550*/  @!P0 MOV R10, 0xffffffc0 ;  /* 0xffffffc0000a8802 */ /* 0x000fe20000000f00 */
[----:B------:R-:W-:-:S03]  /*1560*/  @!P1 FFMA R19, R3, 1.84467440737095516160e+19, RZ ;  /* 0x5f80000003139823 */ /* 0x000fc600000000ff */
[----:B------:R-:W-:-:S07]  /*1570*/  @!P1 IADD3 R10, PT, PT, R10, 0x40, RZ ;  /* 0x000000400a0a9810 */ /* 0x000fce0007ffe0ff */
.L_x_21:
[----:B------:R-:W-:Y:S01]  /*1580*/  LEA R18, R11, 0xc0800000, 0x17 ;  /* 0xc08000000b127811 */ /* 0x000fe200078eb8ff */
[----:B------:R-:W-:Y:S01]  /*1590*/  BSSY.RECONVERGENT B2, `(.L_x_26) ;  /* 0x0000036000027945 */ /* 0x000fe20003800200 */
[----:B------:R-:W-:Y:S02]  /*15a0*/  IADD3 R16, PT, PT, R16, -0x7f, RZ ;  /* 0xffffff8110107810 */ /* 0x000fe40007ffe0ff */
[----:B------:R-:W-:Y:S02]  /*15b0*/  IADD3 R20, PT, PT, -R18, R19, RZ ;  /* 0x0000001312147210 */ /* 0x000fe40007ffe1ff */
[C---:B------:R-:W-:Y:S01]  /*15c0*/  IADD3 R11, PT, PT, R16.reuse, 0x7f, -R11 ;  /* 0x0000007f100b7810 */ /* 0x040fe20007ffe80b */
[----:B------:R-:W-:Y:S01]  /*15d0*/  IMAD R0, R16, -0x800000, R0 ;  /* 0xff80000010007824 */ /* 0x000fe200078e0200 */
[----:B------:R-:W0:Y:S01]  /*15e0*/  MUFU.RCP R18, R20 ;  /* 0x0000001400127308 */ /* 0x000e220000001000 */
[----:B------:R-:W-:Y:S01]  /*15f0*/  FADD.FTZ R19, -R20, -RZ ;  /* 0x800000ff14137221 */ /* 0x000fe20000010100 */
[----:B------:R-:W-:-:S03]  /*1600*/  IADD3 R11, PT, PT, R11, R10, RZ ;  /* 0x0000000a0b0b7210 */ /* 0x000fc60007ffe0ff */
[----:B0-----:R-:W-:-:S04]  /*1610*/  FFMA R17, R18, R19, 1 ;  /* 0x3f80000012117423 */ /* 0x001fc80000000013 */
[----:B------:R-:W-:-:S04]  /*1620*/  FFMA R17, R18, R17, R18 ;  /* 0x0000001112117223 */ /* 0x000fc80000000012 */
[----:B------:R-:W-:-:S04]  /*1630*/  FFMA R18, R0, R17, RZ ;  /* 0x0000001100127223 */ /* 0x000fc800000000ff */
[----:B------:R-:W-:-:S04]  /*1640*/  FFMA R21, R19, R18, R0 ;  /* 0x0000001213157223 */ /* 0x000fc80000000000 */
[----:B------:R-:W-:-:S04]  /*1650*/  FFMA R18, R17, R21, R18 ;  /* 0x0000001511127223 */ /* 0x000fc80000000012 */
[----:B------:R-:W-:-:S04]  /*1660*/  FFMA R19, R19, R18, R0 ;  /* 0x0000001213137223 */ /* 0x000fc80000000000 */
[----:B------:R-:W-:-:S05]  /*1670*/  FFMA R0, R17, R19, R18 ;  /* 0x0000001311007223 */ /* 0x000fca0000000012 */
[----:B------:R-:W-:-:S04]  /*1680*/  SHF.R.U32.HI R16, RZ, 0x17, R0 ;  /* 0x00000017ff107819 */ /* 0x000fc80000011600 */
[----:B------:R-:W-:-:S04]  /*1690*/  LOP3.LUT R10, R16, 0xff, RZ, 0xc0, !PT ;  /* 0x000000ff100a7812 */ /* 0x000fc800078ec0ff */
[----:B------:R-:W-:-:S04]  /*16a0*/  IADD3 R10, PT, PT, R10, R11, RZ ;  /* 0x0000000b0a0a7210 */ /* 0x000fc80007ffe0ff */
[----:B------:R-:W-:-:S04]  /*16b0*/  IADD3 R16, PT, PT, R10, -0x1, RZ ;  /* 0xffffffff0a107810 */ /* 0x000fc80007ffe0ff */
[----:B------:R-:W-:-:S13]  /*16c0*/  ISETP.GE.U32.AND P0, PT, R16, 0xfe, PT ;  /* 0x000000fe1000780c */ /* 0x000fda0003f06070 */
[----:B------:R-:W-:Y:S05]  /*16d0*/  @!P0 BRA `(.L_x_27) ;  /* 0x0000000000808947 */ /* 0x000fea0003800000 */
[----:B------:R-:W-:-:S13]  /*16e0*/  ISETP.GT.AND P0, PT, R10, 0xfe, PT ;  /* 0x000000fe0a00780c */ /* 0x000fda0003f04270 */
[----:B------:R-:W-:Y:S05]  /*16f0*/  @P0 BRA `(.L_x_28) ;  /* 0x00000000006c0947 */ /* 0x000fea0003800000 */
[----:B------:R-:W-:-:S13]  /*1700*/  ISETP.GE.AND P0, PT, R10, 0x1, PT ;  /* 0x000000010a00780c */ /* 0x000fda0003f06270 */
[----:B------:R-:W-:Y:S05]  /*1710*/  @P0 BRA `(.L_x_29) ;  /* 0x0000000000740947 */ /* 0x000fea0003800000 */
[----:B------:R-:W-:Y:S02]  /*1720*/  ISETP.GE.AND P0, PT, R10, -0x18, PT ;  /* 0xffffffe80a00780c */ /* 0x000fe40003f06270 */
[----:B------:R-:W-:-:S11]  /*1730*/  LOP3.LUT R0, R0, 0x80000000, RZ, 0xc0, !PT ;  /* 0x8000000000007812 */ /* 0x000fd600078ec0ff */
[----:B------:R-:W-:Y:S05]  /*1740*/  @!P0 BRA `(.L_x_29) ;  /* 0x0000000000688947 */ /* 0x000fea0003800000 */
[CCC-:B------:R-:W-:Y:S01]  /*1750*/  FFMA.RZ R16, R17.reuse, R19.reuse, R18.reuse ;  /* 0x0000001311107223 */ /* 0x1c0fe2000000c012 */
[CCC-:B------:R-:W-:Y:S01]  /*1760*/  FFMA.RP R11, R17.reuse, R19.reuse, R18.reuse ;  /* 0x00000013110b7223 */ /* 0x1c0fe20000008012 */
[----:B------:R-:W-:Y:S01]  /*1770*/  FFMA.RM R18, R17, R19, R18 ;  /* 0x0000001311127223 */ /* 0x000fe20000004012 */
[----:B------:R-:W-:Y:S02]  /*1780*/  IADD3 R17, PT, PT, R10, 0x20, RZ ;  /* 0x000000200a117810 */ /* 0x000fe40007ffe0ff */
[----:B------:R-:W-:Y:S02]  /*1790*/  LOP3.LUT R16, R16, 0x7fffff, RZ, 0xc0, !PT ;  /* 0x007fffff10107812 */ /* 0x000fe400078ec0ff */
[----:B------:R-:W-:Y:S02]  /*17a0*/  ISETP.NE.AND P2, PT, R10, RZ, PT ;  /* 0x000000ff0a00720c */ /* 0x000fe40003f45270 */
[----:B------:R-:W-:Y:S02]  /*17b0*/  LOP3.LUT R16, R16, 0x800000, RZ, 0xfc, !PT ;  /* 0x0080000010107812 */ /* 0x000fe400078efcff */
[----:B------:R-:W-:-:S02]  /*17c0*/  ISETP.NE.AND P1, PT, R10, RZ, PT ;  /* 0x000000ff0a00720c */ /* 0x000fc40003f25270 */
[----:B------:R-:W-:Y:S02]  /*17d0*/  IADD3 R10, PT, PT, -R10, RZ, RZ ;  /* 0x000000ff0a0a7210 */ /* 0x000fe40007ffe1ff */
[----:B------:R-:W-:Y:S02]  /*17e0*/  SHF.L.U32 R17, R16, R17, RZ ;  /* 0x0000001110117219 */ /* 0x000fe400000006ff */
[----:B------:R-:W-:Y:S02]  /*17f0*/  FSETP.NEU.FTZ.AND P0, PT, R11, R18, PT ;  /* 0x000000120b00720b */ /* 0x000fe40003f1d000 */
[----:B------:R-:W-:Y:S02]  /*1800*/  SEL R11, R10, RZ, P2 ;  /* 0x000000ff0a0b7207 */ /* 0x000fe40001000000 */
[----:B------:R-:W-:Y:S02]  /*1810*/  ISETP.NE.AND P1, PT, R17, RZ, P1 ;  /* 0x000000ff1100720c */ /* 0x000fe40000f25270 */
[----:B------:R-:W-:-:S02]  /*1820*/  SHF.R.U32.HI R11, RZ, R11, R16 ;  /* 0x0000000bff0b7219 */ /* 0x000fc40000011610 */
[----:B------:R-:W-:Y:S02]  /*1830*/  PLOP3.LUT P0, PT, P0, P1, PT, 0xf8, 0x8f ;  /* 0x00000000008f781c */ /* 0x000fe40000703f70 */
[----:B------:R-:W-:Y:S02]  /*1840*/  SHF.R.U32.HI R17, RZ, 0x1, R11 ;  /* 0x00000001ff117819 */ /* 0x000fe4000001160b */
[----:B------:R-:W-:-:S04]  /*1850*/  SEL R10, RZ, 0x1, !P0 ;  /* 0x00000001ff0a7807 */ /* 0x000fc80004000000 */
[----:B------:R-:W-:-:S04]  /*1860*/  LOP3.LUT R10, R10, 0x1, R17, 0xf8, !PT ;  /* 0x000000010a0a7812 */ /* 0x000fc800078ef811 */
[----:B------:R-:W-:-:S04]  /*1870*/  LOP3.LUT R10, R10, R11, RZ, 0xc0, !PT ;  /* 0x0000000b0a0a7212 */ /* 0x000fc800078ec0ff */
[----:B------:R-:W-:-:S04]  /*1880*/  IADD3 R17, PT, PT, R17, R10, RZ ;  /* 0x0000000a11117210 */ /* 0x000fc80007ffe0ff */
[----:B------:R-:W-:Y:S01]  /*1890*/  LOP3.LUT R0, R17, R0, RZ, 0xfc, !PT ;  /* 0x0000000011007212 */ /* 0x000fe200078efcff */
[----:B------:R-:W-:Y:S06]  /*18a0*/  BRA `(.L_x_29) ;  /* 0x0000000000107947 */ /* 0x000fec0003800000 */
.L_x_28:
[----:B------:R-:W-:-:S04]  /*18b0*/  LOP3.LUT R0, R0, 0x80000000, RZ, 0xc0, !PT ;  /* 0x8000000000007812 */ /* 0x000fc800078ec0ff */
[----:B------:R-:W-:Y:S01]  /*18c0*/  LOP3.LUT R0, R0, 0x7f800000, RZ, 0xfc, !PT ;  /* 0x7f80000000007812 */ /* 0x000fe200078efcff */
[----:B------:R-:W-:Y:S06]  /*18d0*/  BRA `(.L_x_29) ;  /* 0x0000000000047947 */ /* 0x000fec0003800000 */
.L_x_27:
[----:B------:R-:W-:-:S07]  /*18e0*/  LEA R0, R11, R0, 0x17 ;  /* 0x000000000b007211 */ /* 0x000fce00078eb8ff */
.L_x_29:
[----:B------:R-:W-:Y:S05]  /*18f0*/  BSYNC.RECONVERGENT B2 ;  /* 0x0000000000027941 */ /* 0x000fea0003800200 */
.L_x_26:
[----:B------:R-:W-:Y:S05]  /*1900*/  BRA `(.L_x_30) ;  /* 0x0000000000207947 */ /* 0x000fea0003800000 */
.L_x_25:
[----:B------:R-:W-:-:S04]  /*1910*/  LOP3.LUT R0, R19, 0x80000000, R0, 0x48, !PT ;  /* 0x8000000013007812 */ /* 0x000fc800078e4800 */
[----:B------:R-:W-:Y:S01]  /*1920*/  LOP3.LUT R0, R0, 0x7f800000, RZ, 0xfc, !PT ;  /* 0x7f80000000007812 */ /* 0x000fe200078efcff */
[----:B------:R-:W-:Y:S06]  /*1930*/  BRA `(.L_x_30) ;  /* 0x0000000000147947 */ /* 0x000fec0003800000 */
.L_x_24:
[----:B------:R-:W-:Y:S01]  /*1940*/  LOP3.LUT R0, R19, 0x80000000, R0, 0x48, !PT ;  /* 0x8000000013007812 */ /* 0x000fe200078e4800 */
[----:B------:R-:W-:Y:S06]  /*1950*/  BRA `(.L_x_30) ;  /* 0x00000000000c7947 */ /* 0x000fec0003800000 */
.L_x_23:
[----:B------:R-:W0:Y:S01]  /*1960*/  MUFU.RSQ R0, -QNAN ;  /* 0xffc0000000007908 */ /* 0x000e220000001400 */
[----:B------:R-:W-:Y:S05]  /*1970*/  BRA `(.L_x_30) ;  /* 0x0000000000047947 */ /* 0x000fea0003800000 */
.L_x_22:
[----:B------:R-:W-:-:S07]  /*1980*/  FADD.FTZ R0, R0, R3 ;  /* 0x0000000300007221 */ /* 0x000fce0000010000 */
.L_x_30:
[----:B------:R-:W-:Y:S05]  /*1990*/  BSYNC.RECONVERGENT B1 ;  /* 0x0000000000017941 */ /* 0x000fea0003800200 */
.L_x_20:
[----:B------:R-:W-:Y:S01]  /*19a0*/  HFMA2 R11, -RZ, RZ, 0, 0 ;  /* 0x00000000ff0b7431 */ /* 0x000fe200000001ff */
[----:B------:R-:W-:-:S04]  /*19b0*/  MOV R10, R15 ;  /* 0x0000000f000a7202 */ /* 0x000fc80000000f00 */
[----:B0-----:R-:W-:Y:S05]  /*19c0*/  RET.REL.NODEC R10 `(_Z10rbf_kernelPfS_iifS_) ;  /* 0xffffffe40a8c7950 */ /* 0x001fea0003c3ffff */
.L_x_31:
[----:B------:R-:W-:-:S00]  /*19d0*/  BRA `(.L_x_31) ;  /* 0xfffffffc00fc7947 */ /* 0x000fc0000383ffff */
[----:B------:R-:W-:-:S00]  /*19e0*/  NOP ;  /* 0x0000000000007918 */ /* 0x000fc00000000000 */
        /* <DEDUP_REMOVED lines=9> */
.L_x_32:


//--------------------- .nv.shared.reserved.0     --------------------------
	.section	.nv.shared.reserved.0,"aw",@nobits
	.weak		__nv_reservedSMEM_offset_0_alias
	.size		__nv_reservedSMEM_offset_0_alias, 0, 64
	.other		__nv_reservedSMEM_offset_0_alias,@"STO_CUDA_RESERVED_SHARED STV_DEFAULT"
__nv_reservedSMEM_offset_0_alias:
	.zero		0
	.zero		64


//--------------------- .nv.constant0._Z10rbf_kernelPfS_iifS_ --------------------------
	.section	.nv.constant0._Z10rbf_kernelPfS_iifS_,"a",@progbits
	.sectionflags	@""
	.align	4
.nv.constant0._Z10rbf_kernelPfS_iifS_:
	.zero		936


//--------------------- SYMBOLS --------------------------

	.type		.nv.reservedSmem.offset0,@object
	.size		.nv.reservedSmem.offset0,0x4
